//
// Generated by NVIDIA NVVM Compiler
//
// Compiler Build ID: CL-36424714
// Cuda compilation tools, release 13.0, V13.0.88
// Based on NVVM 20.0.0
//

.version 9.0
.target sm_100
.address_size 64

	// .globl	_Z6offsetIdEvPT_i

.visible .entry _Z6offsetIdEvPT_i(
	.param .u64 .ptr .align 1 _Z6offsetIdEvPT_i_param_0,
	.param .u32 _Z6offsetIdEvPT_i_param_1
)
{
	.reg .b32 	%r<7>;
	.reg .b64 	%rd<5>;
	.reg .b64 	%fd<3>;

	ld.param.u64 	%rd1, [_Z6offsetIdEvPT_i_param_0];
	ld.param.u32 	%r1, [_Z6offsetIdEvPT_i_param_1];
	cvta.to.global.u64 	%rd2, %rd1;
	mov.u32 	%r2, %ntid.x;
	mov.u32 	%r3, %ctaid.x;
	mov.u32 	%r4, %tid.x;
	mad.lo.s32 	%r5, %r2, %r3, %r4;
	add.s32 	%r6, %r5, %r1;
	mul.wide.u32 	%rd3, %r6, 8;
	add.s64 	%rd4, %rd2, %rd3;
	ld.global.f64 	%fd1, [%rd4];
	add.f64 	%fd2, %fd1, 0d3FF0000000000000;
	st.global.f64 	[%rd4], %fd2;
	ret;

}
	// .globl	_Z6strideIdEvPT_i
.visible .entry _Z6strideIdEvPT_i(
	.param .u64 .ptr .align 1 _Z6strideIdEvPT_i_param_0,
	.param .u32 _Z6strideIdEvPT_i_param_1
)
{
	.reg .b32 	%r<7>;
	.reg .b64 	%rd<5>;
	.reg .b64 	%fd<3>;

	ld.param.u64 	%rd1, [_Z6strideIdEvPT_i_param_0];
	ld.param.u32 	%r1, [_Z6strideIdEvPT_i_param_1];
	cvta.to.global.u64 	%rd2, %rd1;
	mov.u32 	%r2, %ntid.x;
	mov.u32 	%r3, %ctaid.x;
	mov.u32 	%r4, %tid.x;
	mad.lo.s32 	%r5, %r2, %r3, %r4;
	mul.lo.s32 	%r6, %r1, %r5;
	mul.wide.u32 	%rd3, %r6, 8;
	add.s64 	%rd4, %rd2, %rd3;
	ld.global.f64 	%fd1, [%rd4];
	add.f64 	%fd2, %fd1, 0d3FF0000000000000;
	st.global.f64 	[%rd4], %fd2;
	ret;

}
	// .globl	_Z6offsetIfEvPT_i
.visible .entry _Z6offsetIfEvPT_i(
	.param .u64 .ptr .align 1 _Z6offsetIfEvPT_i_param_0,
	.param .u32 _Z6offsetIfEvPT_i_param_1
)
{
	.reg .b32 	%r<7>;
	.reg .b32 	%f<3>;
	.reg .b64 	%rd<5>;

	ld.param.u64 	%rd1, [_Z6offsetIfEvPT_i_param_0];
	ld.param.u32 	%r1, [_Z6offsetIfEvPT_i_param_1];
	cvta.to.global.u64 	%rd2, %rd1;
	mov.u32 	%r2, %ntid.x;
	mov.u32 	%r3, %ctaid.x;
	mov.u32 	%r4, %tid.x;
	mad.lo.s32 	%r5, %r2, %r3, %r4;
	add.s32 	%r6, %r5, %r1;
	mul.wide.u32 	%rd3, %r6, 4;
	add.s64 	%rd4, %rd2, %rd3;
	ld.global.f32 	%f1, [%rd4];
	add.f32 	%f2, %f1, 0f3F800000;
	st.global.f32 	[%rd4], %f2;
	ret;

}
	// .globl	_Z6strideIfEvPT_i
.visible .entry _Z6strideIfEvPT_i(
	.param .u64 .ptr .align 1 _Z6strideIfEvPT_i_param_0,
	.param .u32 _Z6strideIfEvPT_i_param_1
)
{
	.reg .b32 	%r<7>;
	.reg .b32 	%f<3>;
	.reg .b64 	%rd<5>;

	ld.param.u64 	%rd1, [_Z6strideIfEvPT_i_param_0];
	ld.param.u32 	%r1, [_Z6strideIfEvPT_i_param_1];
	cvta.to.global.u64 	%rd2, %rd1;
	mov.u32 	%r2, %ntid.x;
	mov.u32 	%r3, %ctaid.x;
	mov.u32 	%r4, %tid.x;
	mad.lo.s32 	%r5, %r2, %r3, %r4;
	mul.lo.s32 	%r6, %r1, %r5;
	mul.wide.u32 	%rd3, %r6, 4;
	add.s64 	%rd4, %rd2, %rd3;
	ld.global.f32 	%f1, [%rd4];
	add.f32 	%f2, %f1, 0f3F800000;
	st.global.f32 	[%rd4], %f2;
	ret;

}


// ===== COMPILED SASS (sm_100) =====

	.target	sm_100

	.elftype	@"ET_EXEC"


//--------------------- .note.nv.tkinfo           --------------------------
	.section	.note.nv.tkinfo,"",@"SHT_NOTE"
	.sectionflags	@"SHF_NOTE_NV_TKINFO"
	.tkinfo
        /*0018*/ 	.word	0x00000002
        /*0030*/ 	.string	""
        /*0030*/ 	.string	"ptxas"
        /*0030*/ 	.string	"Cuda compilation tools, release 13.0, V13.0.88"
        /*0030*/ 	.string	"Build cuda_13.0.r13.0/compiler.36424714_0"
        /*0030*/ 	.string	"-arch sm_100 -m 64 "



//--------------------- .note.nv.cuinfo           --------------------------
	.section	.note.nv.cuinfo,"",@"SHT_NOTE"
	.sectionflags	@"SHF_NOTE_NV_CUINFO"
        /*0018*/ 	.short	0x0002
        /*001a*/ 	.short	0x0064
        /*001c*/ 	.short	0x0082
	.zero		2


//--------------------- .nv.info                  --------------------------
	.section	.nv.info,"",@"SHT_CUDA_INFO"
	.align	4


	//----- nvinfo : EIATTR_REGCOUNT
	.align		4
        /*0000*/ 	.byte	0x04, 0x2f
        /*0002*/ 	.short	(.L_1 - .L_0)
	.align		4
.L_0:
        /*0004*/ 	.word	index@(_Z6offsetIdEvPT_i)
        /*0008*/ 	.word	0x00000008


	//----- nvinfo : EIATTR_FRAME_SIZE
	.align		4
.L_1:
        /*000c*/ 	.byte	0x04, 0x11
        /*000e*/ 	.short	(.L_3 - .L_2)
	.align		4
.L_2:
        /*0010*/ 	.word	index@(_Z6offsetIdEvPT_i)
        /*0014*/ 	.word	0x00000000


	//----- nvinfo : EIATTR_REGCOUNT
	.align		4
.L_3:
        /*0018*/ 	.byte	0x04, 0x2f
        /*001a*/ 	.short	(.L_5 - .L_4)
	.align		4
.L_4:
        /*001c*/ 	.word	index@(_Z6strideIdEvPT_i)
        /*0020*/ 	.word	0x00000008


	//----- nvinfo : EIATTR_FRAME_SIZE
	.align		4
.L_5:
        /*0024*/ 	.byte	0x04, 0x11
        /*0026*/ 	.short	(.L_7 - .L_6)
	.align		4
.L_6:
        /*0028*/ 	.word	index@(_Z6strideIdEvPT_i)
        /*002c*/ 	.word	0x00000000


	//----- nvinfo : EIATTR_REGCOUNT
	.align		4
.L_7:
        /*0030*/ 	.byte	0x04, 0x2f
        /*0032*/ 	.short	(.L_9 - .L_8)
	.align		4
.L_8:
        /*0034*/ 	.word	index@(_Z6offsetIfEvPT_i)
        /*0038*/ 	.word	0x00000008


	//----- nvinfo : EIATTR_FRAME_SIZE
	.align		4
.L_9:
        /*003c*/ 	.byte	0x04, 0x11
        /*003e*/ 	.short	(.L_11 - .L_10)
	.align		4
.L_10:
        /*0040*/ 	.word	index@(_Z6offsetIfEvPT_i)
        /*0044*/ 	.word	0x00000000


	//----- nvinfo : EIATTR_REGCOUNT
	.align		4
.L_11:
        /*0048*/ 	.byte	0x04, 0x2f
        /*004a*/ 	.short	(.L_13 - .L_12)
	.align		4
.L_12:
        /*004c*/ 	.word	index@(_Z6strideIfEvPT_i)
        /*0050*/ 	.word	0x00000008


	//----- nvinfo : EIATTR_FRAME_SIZE
	.align		4
.L_13:
        /*0054*/ 	.byte	0x04, 0x11
        /*0056*/ 	.short	(.L_15 - .L_14)
	.align		4
.L_14:
        /*0058*/ 	.word	index@(_Z6strideIfEvPT_i)
        /*005c*/ 	.word	0x00000000


	//----- nvinfo : EIATTR_MIN_STACK_SIZE
	.align		4
.L_15:
        /*0060*/ 	.byte	0x04, 0x12
        /*0062*/ 	.short	(.L_17 - .L_16)
	.align		4
.L_16:
        /*0064*/ 	.word	index@(_Z6strideIfEvPT_i)
        /*0068*/ 	.word	0x00000000


	//----- nvinfo : EIATTR_MIN_STACK_SIZE
	.align		4
.L_17:
        /*006c*/ 	.byte	0x04, 0x12
        /*006e*/ 	.short	(.L_19 - .L_18)
	.align		4
.L_18:
        /*0070*/ 	.word	index@(_Z6offsetIfEvPT_i)
        /*0074*/ 	.word	0x00000000


	//----- nvinfo : EIATTR_MIN_STACK_SIZE
	.align		4
.L_19:
        /*0078*/ 	.byte	0x04, 0x12
        /*007a*/ 	.short	(.L_21 - .L_20)
	.align		4
.L_20:
        /*007c*/ 	.word	index@(_Z6strideIdEvPT_i)
        /*0080*/ 	.word	0x00000000


	//----- nvinfo : EIATTR_MIN_STACK_SIZE
	.align		4
.L_21:
        /*0084*/ 	.byte	0x04, 0x12
        /*0086*/ 	.short	(.L_23 - .L_22)
	.align		4
.L_22:
        /*0088*/ 	.word	index@(_Z6offsetIdEvPT_i)
        /*008c*/ 	.word	0x00000000
.L_23:


//--------------------- .nv.compat                --------------------------
	.section	.nv.compat,"",@"SHT_CUDA_COMPAT_INFO"
	.align	4
        /*0000*/ 	.byte	0x02, 0x09, 0x00, 0x00, 0x02, 0x02, 0x01, 0x00, 0x02, 0x05, 0x05, 0x00, 0x03, 0x07, 0x01, 0x01
        /*0010*/ 	.byte	0x02, 0x03, 0x00, 0x00, 0x02, 0x06, 0x01, 0x00, 0x04, 0x0b, 0x08, 0x00, 0x01, 0x00, 0x00, 0x00
        /*0020*/ 	.byte	0x00, 0x00, 0x00, 0x00


//--------------------- .nv.info._Z6strideIfEvPT_i --------------------------
	.section	.nv.info._Z6strideIfEvPT_i,"",@"SHT_CUDA_INFO"
	.sectionflags	@""
	.align	4


	//----- nvinfo : EIATTR_CUDA_API_VERSION
	.align		4
        /*0000*/ 	.byte	0x04, 0x37
        /*0002*/ 	.short	(.L_25 - .L_24)
.L_24:
        /*0004*/ 	.word	0x00000082


	//----- nvinfo : EIATTR_KPARAM_INFO
	.align		4
.L_25:
        /*0008*/ 	.byte	0x04, 0x17
        /*000a*/ 	.short	(.L_27 - .L_26)
.L_26:
        /*000c*/ 	.word	0x00000000
        /*0010*/ 	.short	0x0001
        /*0012*/ 	.short	0x0008
        /*0014*/ 	.byte	0x00, 0xf0, 0x11, 0x00


	//----- nvinfo : EIATTR_KPARAM_INFO
	.align		4
.L_27:
        /*0018*/ 	.byte	0x04, 0x17
        /*001a*/ 	.short	(.L_29 - .L_28)
.L_28:
        /*001c*/ 	.word	0x00000000
        /*0020*/ 	.short	0x0000
        /*0022*/ 	.short	0x0000
        /*0024*/ 	.byte	0x00, 0xf5, 0x21, 0x00


	//----- nvinfo : EIATTR_SPARSE_MMA_MASK
	.align		4
.L_29:
        /*0028*/ 	.byte	0x03, 0x50
        /*002a*/ 	.short	0x0000


	//----- nvinfo : EIATTR_MAXREG_COUNT
	.align		4
        /*002c*/ 	.byte	0x03, 0x1b
        /*002e*/ 	.short	0x00ff


	//----- nvinfo : EIATTR_MERCURY_ISA_VERSION
	.align		4
        /*0030*/ 	.byte	0x03, 0x5f
        /*0032*/ 	.short	0x0101


	//----- nvinfo : EIATTR_VRC_CTA_INIT_COUNT
	.align		4
        /*0034*/ 	.byte	0x02, 0x4a
	.zero		1
	.zero		1


	//----- nvinfo : EIATTR_EXIT_INSTR_OFFSETS
	.align		4
        /*0038*/ 	.byte	0x04, 0x1c
        /*003a*/ 	.short	(.L_31 - .L_30)


	//   ....[0]....
.L_30:
        /*003c*/ 	.word	0x000000d0


	//----- nvinfo : EIATTR_CBANK_PARAM_SIZE
	.align		4
.L_31:
        /*0040*/ 	.byte	0x03, 0x19
        /*0042*/ 	.short	0x000c


	//----- nvinfo : EIATTR_PARAM_CBANK
	.align		4
        /*0044*/ 	.byte	0x04, 0x0a
        /*0046*/ 	.short	(.L_33 - .L_32)
	.align		4
.L_32:
        /*0048*/ 	.word	index@(.nv.constant0._Z6strideIfEvPT_i)
        /*004c*/ 	.short	0x0380
        /*004e*/ 	.short	0x000c


	//----- nvinfo : EIATTR_SW_WAR
	.align		4
.L_33:
        /*0050*/ 	.byte	0x04, 0x36
        /*0052*/ 	.short	(.L_35 - .L_34)
.L_34:
        /*0054*/ 	.word	0x00000008
.L_35:


//--------------------- .nv.info._Z6offsetIfEvPT_i --------------------------
	.section	.nv.info._Z6offsetIfEvPT_i,"",@"SHT_CUDA_INFO"
	.sectionflags	@""
	.align	4


	//----- nvinfo : EIATTR_CUDA_API_VERSION
	.align		4
        /*0000*/ 	.byte	0x04, 0x37
        /*0002*/ 	.short	(.L_37 - .L_36)
.L_36:
        /*0004*/ 	.word	0x00000082


	//----- nvinfo : EIATTR_KPARAM_INFO
	.align		4
.L_37:
        /*0008*/ 	.byte	0x04, 0x17
        /*000a*/ 	.short	(.L_39 - .L_38)
.L_38:
        /*000c*/ 	.word	0x00000000
        /*0010*/ 	.short	0x0001
        /*0012*/ 	.short	0x0008
        /*0014*/ 	.byte	0x00, 0xf0, 0x11, 0x00


	//----- nvinfo : EIATTR_KPARAM_INFO
	.align		4
.L_39:
        /*0018*/ 	.byte	0x04, 0x17
        /*001a*/ 	.short	(.L_41 - .L_40)
.L_40:
        /*001c*/ 	.word	0x00000000
        /*0020*/ 	.short	0x0000
        /*0022*/ 	.short	0x0000
        /*0024*/ 	.byte	0x00, 0xf5, 0x21, 0x00


	//----- nvinfo : EIATTR_SPARSE_MMA_MASK
	.align		4
.L_41:
        /*0028*/ 	.byte	0x03, 0x50
        /*002a*/ 	.short	0x0000


	//----- nvinfo : EIATTR_MAXREG_COUNT
	.align		4
        /*002c*/ 	.byte	0x03, 0x1b
        /*002e*/ 	.short	0x00ff


	//----- nvinfo : EIATTR_MERCURY_ISA_VERSION
	.align		4
        /*0030*/ 	.byte	0x03, 0x5f
        /*0032*/ 	.short	0x0101


	//----- nvinfo : EIATTR_VRC_CTA_INIT_COUNT
	.align		4
        /*0034*/ 	.byte	0x02, 0x4a
	.zero		1
	.zero		1


	//----- nvinfo : EIATTR_EXIT_INSTR_OFFSETS
	.align		4
        /*0038*/ 	.byte	0x04, 0x1c
        /*003a*/ 	.short	(.L_43 - .L_42)


	//   ....[0]....
.L_42:
        /*003c*/ 	.word	0x000000d0


	//----- nvinfo : EIATTR_CBANK_PARAM_SIZE
	.align		4
.L_43:
        /*0040*/ 	.byte	0x03, 0x19
        /*0042*/ 	.short	0x000c


	//----- nvinfo : EIATTR_PARAM_CBANK
	.align		4
        /*0044*/ 	.byte	0x04, 0x0a
        /*0046*/ 	.short	(.L_45 - .L_44)
	.align		4
.L_44:
        /*0048*/ 	.word	index@(.nv.constant0._Z6offsetIfEvPT_i)
        /*004c*/ 	.short	0x0380
        /*004e*/ 	.short	0x000c


	//----- nvinfo : EIATTR_SW_WAR
	.align		4
.L_45:
        /*0050*/ 	.byte	0x04, 0x36
        /*0052*/ 	.short	(.L_47 - .L_46)
.L_46:
        /*0054*/ 	.word	0x00000008
.L_47:


//--------------------- .nv.info._Z6strideIdEvPT_i --------------------------
	.section	.nv.info._Z6strideIdEvPT_i,"",@"SHT_CUDA_INFO"
	.sectionflags	@""
	.align	4


	//----- nvinfo : EIATTR_CUDA_API_VERSION
	.align		4
        /*0000*/ 	.byte	0x04, 0x37
        /*0002*/ 	.short	(.L_49 - .L_48)
.L_48:
        /*0004*/ 	.word	0x00000082


	//----- nvinfo : EIATTR_KPARAM_INFO
	.align		4
.L_49:
        /*0008*/ 	.byte	0x04, 0x17
        /*000a*/ 	.short	(.L_51 - .L_50)
.L_50:
        /*000c*/ 	.word	0x00000000
        /*0010*/ 	.short	0x0001
        /*0012*/ 	.short	0x0008
        /*0014*/ 	.byte	0x00, 0xf0, 0x11, 0x00


	//----- nvinfo : EIATTR_KPARAM_INFO
	.align		4
.L_51:
        /*0018*/ 	.byte	0x04, 0x17
        /*001a*/ 	.short	(.L_53 - .L_52)
.L_52:
        /*001c*/ 	.word	0x00000000
        /*0020*/ 	.short	0x0000
        /*0022*/ 	.short	0x0000
        /*0024*/ 	.byte	0x00, 0xf5, 0x21, 0x00


	//----- nvinfo : EIATTR_SPARSE_MMA_MASK
	.align		4
.L_53:
        /*0028*/ 	.byte	0x03, 0x50
        /*002a*/ 	.short	0x0000


	//----- nvinfo : EIATTR_MAXREG_COUNT
	.align		4
        /*002c*/ 	.byte	0x03, 0x1b
        /*002e*/ 	.short	0x00ff


	//----- nvinfo : EIATTR_MERCURY_ISA_VERSION
	.align		4
        /*0030*/ 	.byte	0x03, 0x5f
        /*0032*/ 	.short	0x0101


	//----- nvinfo : EIATTR_VRC_CTA_INIT_COUNT
	.align		4
        /*0034*/ 	.byte	0x02, 0x4a
	.zero		1
	.zero		1


	//----- nvinfo : EIATTR_EXIT_INSTR_OFFSETS
	.align		4
        /*0038*/ 	.byte	0x04, 0x1c
        /*003a*/ 	.short	(.L_55 - .L_54)


	//   ....[0]....
.L_54:
        /*003c*/ 	.word	0x000000d0


	//----- nvinfo : EIATTR_CBANK_PARAM_SIZE
	.align		4
.L_55:
        /*0040*/ 	.byte	0x03, 0x19
        /*0042*/ 	.short	0x000c


	//----- nvinfo : EIATTR_PARAM_CBANK
	.align		4
        /*0044*/ 	.byte	0x04, 0x0a
        /*0046*/ 	.short	(.L_57 - .L_56)
	.align		4
.L_56:
        /*0048*/ 	.word	index@(.nv.constant0._Z6strideIdEvPT_i)
        /*004c*/ 	.short	0x0380
        /*004e*/ 	.short	0x000c


	//----- nvinfo : EIATTR_SW_WAR
	.align		4
.L_57:
        /*0050*/ 	.byte	0x04, 0x36
        /*0052*/ 	.short	(.L_59 - .L_58)
.L_58:
        /*0054*/ 	.word	0x00000008
.L_59:


//--------------------- .nv.info._Z6offsetIdEvPT_i --------------------------
	.section	.nv.info._Z6offsetIdEvPT_i,"",@"SHT_CUDA_INFO"
	.sectionflags	@""
	.align	4


	//----- nvinfo : EIATTR_CUDA_API_VERSION
	.align		4
        /*0000*/ 	.byte	0x04, 0x37
        /*0002*/ 	.short	(.L_61 - .L_60)
.L_60:
        /*0004*/ 	.word	0x00000082


	//----- nvinfo : EIATTR_KPARAM_INFO
	.align		4
.L_61:
        /*0008*/ 	.byte	0x04, 0x17
        /*000a*/ 	.short	(.L_63 - .L_62)
.L_62:
        /*000c*/ 	.word	0x00000000
        /*0010*/ 	.short	0x0001
        /*0012*/ 	.short	0x0008
        /*0014*/ 	.byte	0x00, 0xf0, 0x11, 0x00


	//----- nvinfo : EIATTR_KPARAM_INFO
	.align		4
.L_63:
        /*0018*/ 	.byte	0x04, 0x17
        /*001a*/ 	.short	(.L_65 - .L_64)
.L_64:
        /*001c*/ 	.word	0x00000000
        /*0020*/ 	.short	0x0000
        /*0022*/ 	.short	0x0000
        /*0024*/ 	.byte	0x00, 0xf5, 0x21, 0x00


	//----- nvinfo : EIATTR_SPARSE_MMA_MASK
	.align		4
.L_65:
        /*0028*/ 	.byte	0x03, 0x50
        /*002a*/ 	.short	0x0000


	//----- nvinfo : EIATTR_MAXREG_COUNT
	.align		4
        /*002c*/ 	.byte	0x03, 0x1b
        /*002e*/ 	.short	0x00ff


	//----- nvinfo : EIATTR_MERCURY_ISA_VERSION
	.align		4
        /*0030*/ 	.byte	0x03, 0x5f
        /*0032*/ 	.short	0x0101


	//----- nvinfo : EIATTR_VRC_CTA_INIT_COUNT
	.align		4
        /*0034*/ 	.byte	0x02, 0x4a
	.zero		1
	.zero		1


	//----- nvinfo : EIATTR_EXIT_INSTR_OFFSETS
	.align		4
        /*0038*/ 	.byte	0x04, 0x1c
        /*003a*/ 	.short	(.L_67 - .L_66)


	//   ....[0]....
.L_66:
        /*003c*/ 	.word	0x000000d0


	//----- nvinfo : EIATTR_CBANK_PARAM_SIZE
	.align		4
.L_67:
        /*0040*/ 	.byte	0x03, 0x19
        /*0042*/ 	.short	0x000c


	//----- nvinfo : EIATTR_PARAM_CBANK
	.align		4
        /*0044*/ 	.byte	0x04, 0x0a
        /*0046*/ 	.short	(.L_69 - .L_68)
	.align		4
.L_68:
        /*0048*/ 	.word	index@(.nv.constant0._Z6offsetIdEvPT_i)
        /*004c*/ 	.short	0x0380
        /*004e*/ 	.short	0x000c


	//----- nvinfo : EIATTR_SW_WAR
	.align		4
.L_69:
        /*0050*/ 	.byte	0x04, 0x36
        /*0052*/ 	.short	(.L_71 - .L_70)
.L_70:
        /*0054*/ 	.word	0x00000008
.L_71:


//--------------------- .nv.callgraph             --------------------------
	.section	.nv.callgraph,"",@"SHT_CUDA_CALLGRAPH"
	.align	4
	.sectionentsize	8
	.align		4
        /*0000*/ 	.word	0x00000000
	.align		4
        /*0004*/ 	.word	0xffffffff
	.align		4
        /*0008*/ 	.word	0x00000000
	.align		4
        /*000c*/ 	.word	0xfffffffe
	.align		4
        /*0010*/ 	.word	0x00000000
	.align		4
        /*0014*/ 	.word	0xfffffffd
	.align		4
        /*0018*/ 	.word	0x00000000
	.align		4
        /*001c*/ 	.word	0xfffffffc


//--------------------- .text._Z6strideIfEvPT_i   --------------------------
	.section	.text._Z6strideIfEvPT_i,"ax",@progbits
	.align	128
        .global         _Z6strideIfEvPT_i
        .type           _Z6strideIfEvPT_i,@function
        .size           _Z6strideIfEvPT_i,(.L_x_4 - _Z6strideIfEvPT_i)
        .other          _Z6strideIfEvPT_i,@"STO_CUDA_ENTRY STV_DEFAULT"
_Z6strideIfEvPT_i:
.text._Z6strideIfEvPT_i:
[----:B------:R-:W-:Y:S01]  /*0000*/  LDC R1, c[0x0][0x37c] ;  /* 0x0000df00ff017b82 */ /* 0x000fe20000000800 */
[----:B------:R-:W0:Y:S01]  /*0010*/  S2R R0, SR_CTAID.X ;  /* 0x0000000000007919 */ /* 0x000e220000002500 */
[----:B------:R-:W0:Y:S06]  /*0020*/  LDCU UR6, c[0x0][0x360] ;  /* 0x00006c00ff0677ac */ /* 0x000e2c0008000800 */
[----:B------:R-:W1:Y:S01]  /*0030*/  LDC.64 R2, c[0x0][0x380] ;  /* 0x0000e000ff027b82 */ /* 0x000e620000000a00 */
[----:B------:R-:W0:Y:S01]  /*0040*/  S2R R5, SR_TID.X ;  /* 0x0000000000057919 */ /* 0x000e220000002100 */
[----:B------:R-:W2:Y:S01]  /*0050*/  LDCU UR7, c[0x0][0x388] ;  /* 0x00007100ff0777ac */ /* 0x000ea20008000800 */
[----:B------:R-:W3:Y:S01]  /*0060*/  LDCU.64 UR4, c[0x0][0x358] ;  /* 0x00006b00ff0477ac */ /* 0x000ee20008000a00 */
[----:B0-----:R-:W-:-:S04]  /*0070*/  IMAD R0, R0, UR6, R5 ;  /* 0x0000000600007c24 */ /* 0x001fc8000f8e0205 */
[----:B--2---:R-:W-:-:S04]  /*0080*/  IMAD R5, R0, UR7, RZ ;  /* 0x0000000700057c24 */ /* 0x004fc8000f8e02ff */
[----:B-1----:R-:W-:-:S05]  /*0090*/  IMAD.WIDE.U32 R2, R5, 0x4, R2 ;  /* 0x0000000405027825 */ /* 0x002fca00078e0002 */
[----:B---3--:R-:W2:Y:S02]  /*00a0*/  LDG.E R0, desc[UR4][R2.64] ;  /* 0x0000000402007981 */ /* 0x008ea4000c1e1900 */
[----:B--2---:R-:W-:-:S05]  /*00b0*/  FADD R5, R0, 1 ;  /* 0x3f80000000057421 */ /* 0x004fca0000000000 */
[----:B------:R-:W-:Y:S01]  /*00c0*/  STG.E desc[UR4][R2.64], R5 ;  /* 0x0000000502007986 */ /* 0x000fe2000c101904 */
[----:B------:R-:W-:Y:S05]  /*00d0*/  EXIT ;  /* 0x000000000000794d */ /* 0x000fea0003800000 */
.L_x_0:
[----:B------:R-:W-:-:S00]  /*00e0*/  BRA `(.L_x_0) ;  /* 0xfffffffc00fc7947 */ /* 0x000fc0000383ffff */
[----:B------:R-:W-:-:S00]  /*00f0*/  NOP ;  /* 0x0000000000007918 */ /* 0x000fc00000000000 */
        /* <DEDUP_REMOVED lines=8> */
.L_x_4:


//--------------------- .text._Z6offsetIfEvPT_i   --------------------------
	.section	.text._Z6offsetIfEvPT_i,"ax",@progbits
	.align	128
        .global         _Z6offsetIfEvPT_i
        .type           _Z6offsetIfEvPT_i,@function
        .size           _Z6offsetIfEvPT_i,(.L_x_5 - _Z6offsetIfEvPT_i)
        .other          _Z6offsetIfEvPT_i,@"STO_CUDA_ENTRY STV_DEFAULT"
_Z6offsetIfEvPT_i:
.text._Z6offsetIfEvPT_i:
[----:B------:R-:W-:Y:S01]  /*0000*/  LDC R1, c[0x0][0x37c] ;  /* 0x0000df00ff017b82 */ /* 0x000fe20000000800 */
[----:B------:R-:W0:Y:S01]  /*0010*/  S2R R0, SR_CTAID.X ;  /* 0x0000000000007919 */ /* 0x000e220000002500 */
[----:B------:R-:W0:Y:S06]  /*0020*/  LDCU UR6, c[0x0][0x360] ;  /* 0x00006c00ff0677ac */ /* 0x000e2c0008000800 */
[----:B------:R-:W1:Y:S01]  /*0030*/  LDC.64 R2, c[0x0][0x380] ;  /* 0x0000e000ff027b82 */ /* 0x000e620000000a00 */
[----:B------:R-:W0:Y:S01]  /*0040*/  S2R R5, SR_TID.X ;  /* 0x0000000000057919 */ /* 0x000e220000002100 */
[----:B------:R-:W2:Y:S01]  /*0050*/  LDCU UR7, c[0x0][0x388] ;  /* 0x00007100ff0777ac */ /* 0x000ea20008000800 */
[----:B------:R-:W3:Y:S01]  /*0060*/  LDCU.64 UR4, c[0x0][0x358] ;  /* 0x00006b00ff0477ac */ /* 0x000ee20008000a00 */
[----:B0-----:R-:W-:-:S05]  /*0070*/  IMAD R0, R0, UR6, R5 ;  /* 0x0000000600007c24 */ /* 0x001fca000f8e0205 */
[----:B--2---:R-:W-:-:S05]  /*0080*/  IADD3 R5, PT, PT, R0, UR7, RZ ;  /* 0x0000000700057c10 */ /* 0x004fca000fffe0ff */
[----:B-1----:R-:W-:-:S05]  /*0090*/  IMAD.WIDE.U32 R2, R5, 0x4, R2 ;  /* 0x0000000405027825 */ /* 0x002fca00078e0002 */
[----:B---3--:R-:W2:Y:S02]  /*00a0*/  LDG.E R0, desc[UR4][R2.64] ;  /* 0x0000000402007981 */ /* 0x008ea4000c1e1900 */
[----:B--2---:R-:W-:-:S05]  /*00b0*/  FADD R5, R0, 1 ;  /* 0x3f80000000057421 */ /* 0x004fca0000000000 */
[----:B------:R-:W-:Y:S01]  /*00c0*/  STG.E desc[UR4][R2.64], R5 ;  /* 0x0000000502007986 */ /* 0x000fe2000c101904 */
[----:B------:R-:W-:Y:S05]  /*00d0*/  EXIT ;  /* 0x000000000000794d */ /* 0x000fea0003800000 */
.L_x_1:
        /* <DEDUP_REMOVED lines=10> */
.L_x_5:


//--------------------- .text._Z6strideIdEvPT_i   --------------------------
	.section	.text._Z6strideIdEvPT_i,"ax",@progbits
	.align	128
        .global         _Z6strideIdEvPT_i
        .type           _Z6strideIdEvPT_i,@function
        .size           _Z6strideIdEvPT_i,(.L_x_6 - _Z6strideIdEvPT_i)
        .other          _Z6strideIdEvPT_i,@"STO_CUDA_ENTRY STV_DEFAULT"
_Z6strideIdEvPT_i:
.text._Z6strideIdEvPT_i:
        /* <DEDUP_REMOVED lines=10> */
[----:B---3--:R-:W2:Y:S02]  /*00a0*/  LDG.E.64 R4, desc[UR4][R2.64] ;  /* 0x0000000402047981 */ /* 0x008ea4000c1e1b00 */
[----:B--2---:R-:W-:-:S07]  /*00b0*/  DADD R4, R4, 1 ;  /* 0x3ff0000004047429 */ /* 0x004fce0000000000 */
[----:B------:R-:W-:Y:S01]  /*00c0*/  STG.E.64 desc[UR4][R2.64], R4 ;  /* 0x0000000402007986 */ /* 0x000fe2000c101b04 */
[----:B------:R-:W-:Y:S05]  /*00d0*/  EXIT ;  /* 0x000000000000794d */ /* 0x000fea0003800000 */
.L_x_2:
        /* <DEDUP_REMOVED lines=10> */
.L_x_6:


//--------------------- .text._Z6offsetIdEvPT_i   --------------------------
	.section	.text._Z6offsetIdEvPT_i,"ax",@progbits
	.align	128
        .global         _Z6offsetIdEvPT_i
        .type           _Z6offsetIdEvPT_i,@function
        .size           _Z6offsetIdEvPT_i,(.L_x_7 - _Z6offsetIdEvPT_i)
        .other          _Z6offsetIdEvPT_i,@"STO_CUDA_ENTRY STV_DEFAULT"
_Z6offsetIdEvPT_i:
.text._Z6offsetIdEvPT_i:
        /* <DEDUP_REMOVED lines=10> */
[----:B---3--:R-:W2:Y:S02]  /*00a0*/  LDG.E.64 R4, desc[UR4][R2.64] ;  /* 0x0000000402047981 */ /* 0x008ea4000c1e1b00 */
[----:B--2---:R-:W-:-:S07]  /*00b0*/  DADD R4, R4, 1 ;  /* 0x3ff0000004047429 */ /* 0x004fce0000000000 */
[----:B------:R-:W-:Y:S01]  /*00c0*/  STG.E.64 desc[UR4][R2.64], R4 ;  /* 0x0000000402007986 */ /* 0x000fe2000c101b04 */
[----:B------:R-:W-:Y:S05]  /*00d0*/  EXIT ;  /* 0x000000000000794d */ /* 0x000fea0003800000 */
.L_x_3:
        /* <DEDUP_REMOVED lines=10> */
.L_x_7:


//--------------------- .nv.shared.reserved.0     --------------------------
	.section	.nv.shared.reserved.0,"aw",@nobits
	.weak		__nv_reservedSMEM_offset_0_alias
	.size		__nv_reservedSMEM_offset_0_alias, 0, 64
	.other		__nv_reservedSMEM_offset_0_alias,@"STO_CUDA_RESERVED_SHARED STV_DEFAULT"
__nv_reservedSMEM_offset_0_alias:
	.zero		0
	.zero		64


//--------------------- .nv.constant0._Z6strideIfEvPT_i --------------------------
	.section	.nv.constant0._Z6strideIfEvPT_i,"a",@progbits
	.sectionflags	@""
	.align	4
.nv.constant0._Z6strideIfEvPT_i:
	.zero		908


//--------------------- .nv.constant0._Z6offsetIfEvPT_i --------------------------
	.section	.nv.constant0._Z6offsetIfEvPT_i,"a",@progbits
	.sectionflags	@""
	.align	4
.nv.constant0._Z6offsetIfEvPT_i:
	.zero		908


//--------------------- .nv.constant0._Z6strideIdEvPT_i --------------------------
	.section	.nv.constant0._Z6strideIdEvPT_i,"a",@progbits
	.sectionflags	@""
	.align	4
.nv.constant0._Z6strideIdEvPT_i:
	.zero		908


//--------------------- .nv.constant0._Z6offsetIdEvPT_i --------------------------
	.section	.nv.constant0._Z6offsetIdEvPT_i,"a",@progbits
	.sectionflags	@""
	.align	4
.nv.constant0._Z6offsetIdEvPT_i:
	.zero		908


//--------------------- SYMBOLS --------------------------

	.type		.nv.reservedSmem.offset0,@object
	.size		.nv.reservedSmem.offset0,0x4
